	.headerflags	@"EF_CUDA_TEXMODE_UNIFIED EF_CUDA_64BIT_ADDRESS EF_CUDA_ACCELERATORS EF_CUDA_SM90 EF_CUDA_VIRTUAL_SM(EF_CUDA_SM90)"
	.elftype	@"ET_EXEC"


//--------------------- .nv.info                  --------------------------
	.section	.nv.info,"",@"SHT_CUDA_INFO"
	.align	4


	//----- nvinfo : EIATTR_REGCOUNT
	.align		4
        /*0000*/ 	.byte	0x04, 0x2f
        /*0002*/ 	.short	(.L_1 - .L_0)
	.align		4
.L_0:
        /*0004*/ 	.word	index@(triton_poi_fused_convolution_max_pool2d_with_indices_relu_10)
        /*0008*/ 	.word	0x00000010


	//----- nvinfo : EIATTR_MIN_STACK_SIZE
	.align		4
.L_1:
        /*000c*/ 	.byte	0x04, 0x12
        /*000e*/ 	.short	(.L_3 - .L_2)
	.align		4
.L_2:
        /*0010*/ 	.word	index@(triton_poi_fused_convolution_max_pool2d_with_indices_relu_10)
        /*0014*/ 	.word	0x00000000


	//----- nvinfo : EIATTR_FRAME_SIZE
	.align		4
.L_3:
        /*0018*/ 	.byte	0x04, 0x11
        /*001a*/ 	.short	(.L_5 - .L_4)
	.align		4
.L_4:
        /*001c*/ 	.word	index@(triton_poi_fused_convolution_max_pool2d_with_indices_relu_10)
        /*0020*/ 	.word	0x00000000


	//----- nvinfo : EIATTR_MIN_STACK_SIZE
	.align		4
.L_5:
        /*0024*/ 	.byte	0x04, 0x12
        /*0026*/ 	.short	(.L_7 - .L_6)
	.align		4
.L_6:
        /*0028*/ 	.word	index@(triton_poi_fused_convolution_max_pool2d_with_indices_relu_10)
        /*002c*/ 	.word	0x00000000
.L_7:


//--------------------- .nv.info.triton_poi_fused_convolution_max_pool2d_with_indices_relu_10 --------------------------
	.section	.nv.info.triton_poi_fused_convolution_max_pool2d_with_indices_relu_10,"",@"SHT_CUDA_INFO"
	.sectionflags	@""
	.align	4


	//----- nvinfo : EIATTR_CUDA_API_VERSION
	.align		4
        /*0000*/ 	.byte	0x04, 0x37
        /*0002*/ 	.short	(.L_9 - .L_8)
.L_8:
        /*0004*/ 	.word	0x0000007c


	//----- nvinfo : EIATTR_KPARAM_INFO
	.align		4
.L_9:
        /*0008*/ 	.byte	0x04, 0x17
        /*000a*/ 	.short	(.L_11 - .L_10)
.L_10:
        /*000c*/ 	.word	0x00000000
        /*0010*/ 	.short	0x0002
        /*0012*/ 	.short	0x0010
        /*0014*/ 	.byte	0x00, 0xf0, 0x11, 0x00


	//----- nvinfo : EIATTR_KPARAM_INFO
	.align		4
.L_11:
        /*0018*/ 	.byte	0x04, 0x17
        /*001a*/ 	.short	(.L_13 - .L_12)
.L_12:
        /*001c*/ 	.word	0x00000000
        /*0020*/ 	.short	0x0001
        /*0022*/ 	.short	0x0008
        /*0024*/ 	.byte	0x00, 0xf4, 0x21, 0x00


	//----- nvinfo : EIATTR_KPARAM_INFO
	.align		4
.L_13:
        /*0028*/ 	.byte	0x04, 0x17
        /*002a*/ 	.short	(.L_15 - .L_14)
.L_14:
        /*002c*/ 	.word	0x00000000
        /*0030*/ 	.short	0x0000
        /*0032*/ 	.short	0x0000
        /*0034*/ 	.byte	0x00, 0xf4, 0x21, 0x00


	//----- nvinfo : EIATTR_SPARSE_MMA_MASK
	.align		4
.L_15:
        /*0038*/ 	.byte	0x03, 0x50
        /*003a*/ 	.short	0x0000


	//----- nvinfo : EIATTR_MAXREG_COUNT
	.align		4
        /*003c*/ 	.byte	0x03, 0x1b
        /*003e*/ 	.short	0x00ff


	//----- nvinfo : EIATTR_EXIT_INSTR_OFFSETS
	.align		4
        /*0040*/ 	.byte	0x04, 0x1c
        /*0042*/ 	.short	(.L_17 - .L_16)


	//   ....[0]....
.L_16:
        /*0044*/ 	.word	0x00000360


	//----- nvinfo : EIATTR_REQNTID
	.align		4
.L_17:
        /*0048*/ 	.byte	0x04, 0x10
        /*004a*/ 	.short	(.L_19 - .L_18)
.L_18:
        /*004c*/ 	.word	0x00000100
        /*0050*/ 	.word	0x00000001
        /*0054*/ 	.word	0x00000001


	//----- nvinfo : EIATTR_CBANK_PARAM_SIZE
	.align		4
.L_19:
        /*0058*/ 	.byte	0x03, 0x19
        /*005a*/ 	.short	0x0014


	//----- nvinfo : EIATTR_PARAM_CBANK
	.align		4
        /*005c*/ 	.byte	0x04, 0x0a
        /*005e*/ 	.short	(.L_21 - .L_20)
	.align		4
.L_20:
        /*0060*/ 	.word	index@(.nv.constant0.triton_poi_fused_convolution_max_pool2d_with_indices_relu_10)
        /*0064*/ 	.short	0x0210
        /*0066*/ 	.short	0x0014


	//----- nvinfo : EIATTR_SW_WAR
	.align		4
.L_21:
        /*0068*/ 	.byte	0x04, 0x36
        /*006a*/ 	.short	(.L_23 - .L_22)
.L_22:
        /*006c*/ 	.word	0x00000008
.L_23:


//--------------------- .nv.callgraph             --------------------------
	.section	.nv.callgraph,"",@"SHT_CUDA_CALLGRAPH"
	.align	4
	.sectionentsize	8
	.align		4
        /*0000*/ 	.word	0x00000000
	.align		4
        /*0004*/ 	.word	0xffffffff
	.align		4
        /*0008*/ 	.word	0x00000000
	.align		4
        /*000c*/ 	.word	0xfffffffe
	.align		4
        /*0010*/ 	.word	0x00000000
	.align		4
        /*0014*/ 	.word	0xfffffffd
	.align		4
        /*0018*/ 	.word	0x00000000
	.align		4
        /*001c*/ 	.word	0xfffffffc


//--------------------- .text.triton_poi_fused_convolution_max_pool2d_with_indices_relu_10 --------------------------
	.section	.text.triton_poi_fused_convolution_max_pool2d_with_indices_relu_10,"ax",@progbits
	.align	128
        .global         triton_poi_fused_convolution_max_pool2d_with_indices_relu_10
        .type           triton_poi_fused_convolution_max_pool2d_with_indices_relu_10,@function
        .size           triton_poi_fused_convolution_max_pool2d_with_indices_relu_10,(.L_x_1 - triton_poi_fused_convolution_max_pool2d_with_indices_relu_10)
        .other          triton_poi_fused_convolution_max_pool2d_with_indices_relu_10,@"STO_CUDA_ENTRY STV_DEFAULT"
triton_poi_fused_convolution_max_pool2d_with_indices_relu_10:
.text.triton_poi_fused_convolution_max_pool2d_with_indices_relu_10:
[----:B------:R-:W-:Y:S01]  /*0000*/  LDC R1, c[0x0][0x28] ;  /* 0x00000a00ff017b82 */ /* 0x000fe20000000800 */
[----:B------:R-:W1:Y:S01]  /*0010*/  S2R R0, SR_TID.X ;  /* 0x0000000000007919 */ /* 0x000e620000002100 */
[----:B------:R-:W-:Y:S01]  /*0020*/  ULDC.64 UR4, c[0x0][0x208] ;  /* 0x0000820000047ab9 */ /* 0x000fe20000000a00 */
[----:B------:R-:W2:Y:S01]  /*0030*/  S2R R3, SR_CTAID.X ;  /* 0x0000000000037919 */ /* 0x000ea20000002500 */
[----:B-1----:R-:W-:Y:S01]  /*0040*/  IMAD.SHL.U32 R0, R0, 0x2, RZ ;  /* 0x0000000200007824 */ /* 0x002fe200078e00ff */
[----:B--2---:R-:W-:-:S04]  /*0050*/  SHF.R.S32.HI R5, RZ, 0x16, R3 ;  /* 0x00000016ff057819 */ /* 0x004fc80000011403 */
[----:B------:R-:W-:Y:S02]  /*0060*/  LOP3.LUT R0, R0, 0x1fe, RZ, 0xc0, !PT ;  /* 0x000001fe00007812 */ /* 0x000fe400078ec0ff */
[----:B------:R-:W-:-:S03]  /*0070*/  SGXT R5, R5, 0x1 ;  /* 0x000000010505781a */ /* 0x000fc60000000200 */
[----:B------:R-:W-:-:S05]  /*0080*/  IMAD R0, R3, 0x200, R0 ;  /* 0x0000020003007824 */ /* 0x000fca00078e0200 */
[----:B------:R-:W-:Y:S02]  /*0090*/  SHF.R.S32.HI R3, RZ, 0x1f, R0 ;  /* 0x0000001fff037819 */ /* 0x000fe40000011400 */
[-C--:B------:R-:W-:Y:S02]  /*00a0*/  LEA.HI R6, R5, R0.reuse, RZ, 0xb ;  /* 0x0000000005067211 */ /* 0x080fe400078f58ff */
[----:B------:R-:W-:Y:S02]  /*00b0*/  LEA.HI R4, R3, R0, RZ, 0x6 ;  /* 0x0000000003047211 */ /* 0x000fe400078f30ff */
[----:B------:R-:W1:Y:S01]  /*00c0*/  LDC.64 R2, c[0x0][0x210] ;  /* 0x00008400ff027b82 */ /* 0x000e620000000a00 */
[----:B------:R-:W-:Y:S01]  /*00d0*/  IMAD.SHL.U32 R7, R6, 0x4, RZ ;  /* 0x0000000406077824 */ /* 0x000fe200078e00ff */
[----:B------:R-:W-:-:S04]  /*00e0*/  SHF.R.S32.HI R5, RZ, 0x6, R4 ;  /* 0x00000006ff057819 */ /* 0x000fc80000011404 */
[----:B------:R-:W-:Y:S02]  /*00f0*/  LEA.HI R6, R5, R5, RZ, 0x5 ;  /* 0x0000000505067211 */ /* 0x000fe400078f28ff */
[----:B------:R-:W-:Y:S02]  /*0100*/  LOP3.LUT R8, R7, 0xffffe000, RZ, 0xc0, !PT ;  /* 0xffffe00007087812 */ /* 0x000fe400078ec0ff */
[----:B------:R-:W-:Y:S02]  /*0110*/  LOP3.LUT R7, R4, 0xffffffc0, RZ, 0xc0, !PT ;  /* 0xffffffc004077812 */ /* 0x000fe400078ec0ff */
[----:B------:R-:W-:Y:S02]  /*0120*/  LOP3.LUT R6, R6, 0x1ffffe0, RZ, 0xc0, !PT ;  /* 0x01ffffe006067812 */ /* 0x000fe400078ec0ff */
[----:B------:R-:W-:-:S03]  /*0130*/  IADD3 R7, R8, R0, -R7 ;  /* 0x0000000008077210 */ /* 0x000fc60007ffe807 */
[----:B------:R-:W-:-:S04]  /*0140*/  IMAD.IADD R6, R5, 0x1, -R6 ;  /* 0x0000000105067824 */ /* 0x000fc800078e0a06 */
[----:B------:R-:W-:-:S04]  /*0150*/  IMAD R11, R6, 0x80, R7 ;  /* 0x00000080060b7824 */ /* 0x000fc800078e0207 */
[C---:B------:R-:W-:Y:S02]  /*0160*/  VIADD R7, R11.reuse, 0x40 ;  /* 0x000000400b077836 */ /* 0x040fe40000000000 */
[----:B-1----:R-:W-:-:S04]  /*0170*/  IMAD.WIDE R4, R11, 0x4, R2 ;  /* 0x000000040b047825 */ /* 0x002fc800078e0202 */
[--C-:B------:R-:W-:Y:S02]  /*0180*/  IMAD.WIDE R6, R7, 0x4, R2.reuse ;  /* 0x0000000407067825 */ /* 0x100fe400078e0202 */
[----:B------:R-:W2:Y:S02]  /*0190*/  LDG.E.64 R4, desc[UR4][R4.64] ;  /* 0x0000000404047981 */ /* 0x000ea4000c1e1b00 */
[----:B------:R-:W-:Y:S02]  /*01a0*/  VIADD R9, R11, 0x1000 ;  /* 0x000010000b097836 */ /* 0x000fe40000000000 */
[----:B------:R-:W2:Y:S02]  /*01b0*/  LDG.E.64 R6, desc[UR4][R6.64] ;  /* 0x0000000406067981 */ /* 0x000ea4000c1e1b00 */
[----:B------:R-:W-:-:S04]  /*01c0*/  IMAD.WIDE R8, R9, 0x4, R2 ;  /* 0x0000000409087825 */ /* 0x000fc800078e0202 */
[----:B------:R-:W-:Y:S02]  /*01d0*/  VIADD R11, R11, 0x1040 ;  /* 0x000010400b0b7836 */ /* 0x000fe40000000000 */
[----:B------:R-:W3:Y:S02]  /*01e0*/  LDG.E.64 R8, desc[UR4][R8.64] ;  /* 0x0000000408087981 */ /* 0x000ee4000c1e1b00 */
[----:B------:R-:W-:Y:S02]  /*01f0*/  IMAD.WIDE R2, R11, 0x4, R2 ;  /* 0x000000040b027825 */ /* 0x000fe400078e0202 */
[----:B------:R-:W1:Y:S03]  /*0200*/  LDC.64 R10, c[0x0][0x218] ;  /* 0x00008600ff0a7b82 */ /* 0x000e660000000a00 */
[----:B------:R1:W4:Y:S02]  /*0210*/  LDG.E.64 R12, desc[UR4][R2.64] ;  /* 0x00000004020c7981 */ /* 0x000324000c1e1b00 */
[----:B-1----:R-:W-:Y:S01]  /*0220*/  IMAD.WIDE R2, R0, 0x4, R10 ;  /* 0x0000000400027825 */ /* 0x002fe200078e020a */
[----:B--2---:R-:W-:-:S02]  /*0230*/  FSETP.GT.AND P2, PT, R6, R4, PT ;  /* 0x000000040600720b */ /* 0x004fc40003f44000 */
[C---:B------:R-:W-:Y:S02]  /*0240*/  FSETP.GT.AND P3, PT, R7.reuse, R5, PT ;  /* 0x000000050700720b */ /* 0x040fe40003f64000 */
[----:B------:R-:W-:Y:S02]  /*0250*/  FSETP.NAN.AND P4, PT, R6, R6, PT ;  /* 0x000000060600720b */ /* 0x000fe40003f88000 */
[----:B------:R-:W-:Y:S02]  /*0260*/  FSETP.NAN.AND P5, PT, R7, R7, PT ;  /* 0x000000070700720b */ /* 0x000fe40003fa8000 */
[----:B---3--:R-:W-:Y:S02]  /*0270*/  FSETP.NAN.AND P0, PT, R8, R8, PT ;  /* 0x000000080800720b */ /* 0x008fe40003f08000 */
[----:B------:R-:W-:-:S03]  /*0280*/  FSETP.NAN.AND P1, PT, R9, R9, PT ;  /* 0x000000090900720b */ /* 0x000fc60003f28000 */
[----:B------:R-:W-:Y:S02]  /*0290*/  @!P2 FSEL R6, R6, R4, P4 ;  /* 0x000000040606a208 */ /* 0x000fe40002000000 */
[----:B------:R-:W-:Y:S02]  /*02a0*/  @!P3 FSEL R7, R7, R5, P5 ;  /* 0x000000050707b208 */ /* 0x000fe40002800000 */
[----:B----4-:R-:W-:Y:S02]  /*02b0*/  FSETP.NAN.AND P2, PT, R12, R12, PT ;  /* 0x0000000c0c00720b */ /* 0x010fe40003f48000 */
[----:B------:R-:W-:Y:S02]  /*02c0*/  FSETP.NAN.AND P3, PT, R13, R13, PT ;  /* 0x0000000d0d00720b */ /* 0x000fe40003f68000 */
[----:B------:R-:W-:Y:S02]  /*02d0*/  FSETP.GEU.AND P4, PT, R6, R8, PT ;  /* 0x000000080600720b */ /* 0x000fe40003f8e000 */
[----:B------:R-:W-:-:S02]  /*02e0*/  FSETP.GEU.AND P5, PT, R7, R9, PT ;  /* 0x000000090700720b */ /* 0x000fc40003fae000 */
[----:B------:R-:W-:Y:S02]  /*02f0*/  @!P0 FSEL R8, R8, R6, !P4 ;  /* 0x0000000608088208 */ /* 0x000fe40006000000 */
[----:B------:R-:W-:Y:S02]  /*0300*/  @!P1 FSEL R9, R9, R7, !P5 ;  /* 0x0000000709099208 */ /* 0x000fe40006800000 */
[----:B------:R-:W-:Y:S02]  /*0310*/  FSETP.GEU.AND P0, PT, R8, R12, PT ;  /* 0x0000000c0800720b */ /* 0x000fe40003f0e000 */
[----:B------:R-:W-:Y:S02]  /*0320*/  FSETP.GEU.AND P1, PT, R9, R13, PT ;  /* 0x0000000d0900720b */ /* 0x000fe40003f2e000 */
[----:B------:R-:W-:Y:S02]  /*0330*/  @!P2 SEL R12, R12, R8, !P0 ;  /* 0x000000080c0ca207 */ /* 0x000fe40004000000 */
[----:B------:R-:W-:-:S05]  /*0340*/  @!P3 SEL R13, R13, R9, !P1 ;  /* 0x000000090d0db207 */ /* 0x000fca0004800000 */
[----:B------:R-:W-:Y:S01]  /*0350*/  STG.E.64 desc[UR4][R2.64], R12 ;  /* 0x0000000c02007986 */ /* 0x000fe2000c101b04 */
[----:B------:R-:W-:Y:S05]  /*0360*/  EXIT ;  /* 0x000000000000794d */ /* 0x000fea0003800000 */
.L_x_0:
[----:B------:R-:W-:-:S00]  /*0370*/  BRA `(.L_x_0) ;  /* 0xfffffffc00fc7947 */ /* 0x000fc0000383ffff */
[----:B------:R-:W-:-:S00]  /*0380*/  NOP ;  /* 0x0000000000007918 */ /* 0x000fc00000000000 */
[----:B------:R-:W-:-:S00]  /*0390*/  NOP ;  /* 0x0000000000007918 */ /* 0x000fc00000000000 */
[----:B------:R-:W-:-:S00]  /*03a0*/  NOP ;  /* 0x0000000000007918 */ /* 0x000fc00000000000 */
[----:B------:R-:W-:-:S00]  /*03b0*/  NOP ;  /* 0x0000000000007918 */ /* 0x000fc00000000000 */
[----:B------:R-:W-:-:S00]  /*03c0*/  NOP ;  /* 0x0000000000007918 */ /* 0x000fc00000000000 */
[----:B------:R-:W-:-:S00]  /*03d0*/  NOP ;  /* 0x0000000000007918 */ /* 0x000fc00000000000 */
[----:B------:R-:W-:-:S00]  /*03e0*/  NOP ;  /* 0x0000000000007918 */ /* 0x000fc00000000000 */
[----:B------:R-:W-:-:S00]  /*03f0*/  NOP ;  /* 0x0000000000007918 */ /* 0x000fc00000000000 */
.L_x_1:


//--------------------- .nv.constant0.triton_poi_fused_convolution_max_pool2d_with_indices_relu_10 --------------------------
	.section	.nv.constant0.triton_poi_fused_convolution_max_pool2d_with_indices_relu_10,"a",@progbits
	.sectionflags	@""
	.align	4
.nv.constant0.triton_poi_fused_convolution_max_pool2d_with_indices_relu_10:
	.zero		548
